	.headerflags	@"EF_CUDA_TEXMODE_UNIFIED EF_CUDA_64BIT_ADDRESS EF_CUDA_ACCELERATORS EF_CUDA_SM90 EF_CUDA_VIRTUAL_SM(EF_CUDA_SM90)"
	.elftype	@"ET_EXEC"


//--------------------- .nv.info                  --------------------------
	.section	.nv.info,"",@"SHT_CUDA_INFO"
	.align	4


	//----- nvinfo : EIATTR_REGCOUNT
	.align		4
        /*0000*/ 	.byte	0x04, 0x2f
        /*0002*/ 	.short	(.L_3 - .L_2)
	.align		4
.L_2:
        /*0004*/ 	.word	index@(triton_poi_fused__native_batch_norm_legit_no_training_relu_5)
        /*0008*/ 	.word	0x00000012


	//----- nvinfo : EIATTR_MIN_STACK_SIZE
	.align		4
.L_3:
        /*000c*/ 	.byte	0x04, 0x12
        /*000e*/ 	.short	(.L_5 - .L_4)
	.align		4
.L_4:
        /*0010*/ 	.word	index@(triton_poi_fused__native_batch_norm_legit_no_training_relu_5)
        /*0014*/ 	.word	0x00000000


	//----- nvinfo : EIATTR_FRAME_SIZE
	.align		4
.L_5:
        /*0018*/ 	.byte	0x04, 0x11
        /*001a*/ 	.short	(.L_7 - .L_6)
	.align		4
.L_6:
        /*001c*/ 	.word	index@(triton_poi_fused__native_batch_norm_legit_no_training_relu_5)
        /*0020*/ 	.word	0x00000000


	//----- nvinfo : EIATTR_MIN_STACK_SIZE
	.align		4
.L_7:
        /*0024*/ 	.byte	0x04, 0x12
        /*0026*/ 	.short	(.L_9 - .L_8)
	.align		4
.L_8:
        /*0028*/ 	.word	index@(triton_poi_fused__native_batch_norm_legit_no_training_relu_5)
        /*002c*/ 	.word	0x00000000
.L_9:


//--------------------- .nv.info.triton_poi_fused__native_batch_norm_legit_no_training_relu_5 --------------------------
	.section	.nv.info.triton_poi_fused__native_batch_norm_legit_no_training_relu_5,"",@"SHT_CUDA_INFO"
	.sectionflags	@""
	.align	4


	//----- nvinfo : EIATTR_CUDA_API_VERSION
	.align		4
        /*0000*/ 	.byte	0x04, 0x37
        /*0002*/ 	.short	(.L_11 - .L_10)
.L_10:
        /*0004*/ 	.word	0x0000007c


	//----- nvinfo : EIATTR_KPARAM_INFO
	.align		4
.L_11:
        /*0008*/ 	.byte	0x04, 0x17
        /*000a*/ 	.short	(.L_13 - .L_12)
.L_12:
        /*000c*/ 	.word	0x00000000
        /*0010*/ 	.short	0x0006
        /*0012*/ 	.short	0x0030
        /*0014*/ 	.byte	0x00, 0xf0, 0x11, 0x00


	//----- nvinfo : EIATTR_KPARAM_INFO
	.align		4
.L_13:
        /*0018*/ 	.byte	0x04, 0x17
        /*001a*/ 	.short	(.L_15 - .L_14)
.L_14:
        /*001c*/ 	.word	0x00000000
        /*0020*/ 	.short	0x0005
        /*0022*/ 	.short	0x0028
        /*0024*/ 	.byte	0x00, 0xf4, 0x21, 0x00


	//----- nvinfo : EIATTR_KPARAM_INFO
	.align		4
.L_15:
        /*0028*/ 	.byte	0x04, 0x17
        /*002a*/ 	.short	(.L_17 - .L_16)
.L_16:
        /*002c*/ 	.word	0x00000000
        /*0030*/ 	.short	0x0004
        /*0032*/ 	.short	0x0020
        /*0034*/ 	.byte	0x00, 0xf4, 0x21, 0x00


	//----- nvinfo : EIATTR_KPARAM_INFO
	.align		4
.L_17:
        /*0038*/ 	.byte	0x04, 0x17
        /*003a*/ 	.short	(.L_19 - .L_18)
.L_18:
        /*003c*/ 	.word	0x00000000
        /*0040*/ 	.short	0x0003
        /*0042*/ 	.short	0x0018
        /*0044*/ 	.byte	0x00, 0xf4, 0x21, 0x00


	//----- nvinfo : EIATTR_KPARAM_INFO
	.align		4
.L_19:
        /*0048*/ 	.byte	0x04, 0x17
        /*004a*/ 	.short	(.L_21 - .L_20)
.L_20:
        /*004c*/ 	.word	0x00000000
        /*0050*/ 	.short	0x0002
        /*0052*/ 	.short	0x0010
        /*0054*/ 	.byte	0x00, 0xf4, 0x21, 0x00


	//----- nvinfo : EIATTR_KPARAM_INFO
	.align		4
.L_21:
        /*0058*/ 	.byte	0x04, 0x17
        /*005a*/ 	.short	(.L_23 - .L_22)
.L_22:
        /*005c*/ 	.word	0x00000000
        /*0060*/ 	.short	0x0001
        /*0062*/ 	.short	0x0008
        /*0064*/ 	.byte	0x00, 0xf4, 0x21, 0x00


	//----- nvinfo : EIATTR_KPARAM_INFO
	.align		4
.L_23:
        /*0068*/ 	.byte	0x04, 0x17
        /*006a*/ 	.short	(.L_25 - .L_24)
.L_24:
        /*006c*/ 	.word	0x00000000
        /*0070*/ 	.short	0x0000
        /*0072*/ 	.short	0x0000
        /*0074*/ 	.byte	0x00, 0xf4, 0x21, 0x00


	//----- nvinfo : EIATTR_SPARSE_MMA_MASK
	.align		4
.L_25:
        /*0078*/ 	.byte	0x03, 0x50
        /*007a*/ 	.short	0x0000


	//----- nvinfo : EIATTR_MAXREG_COUNT
	.align		4
        /*007c*/ 	.byte	0x03, 0x1b
        /*007e*/ 	.short	0x00ff


	//----- nvinfo : EIATTR_EXIT_INSTR_OFFSETS
	.align		4
        /*0080*/ 	.byte	0x04, 0x1c
        /*0082*/ 	.short	(.L_27 - .L_26)


	//   ....[0]....
.L_26:
        /*0084*/ 	.word	0x000003c0


	//----- nvinfo : EIATTR_REQNTID
	.align		4
.L_27:
        /*0088*/ 	.byte	0x04, 0x10
        /*008a*/ 	.short	(.L_29 - .L_28)
.L_28:
        /*008c*/ 	.word	0x00000100
        /*0090*/ 	.word	0x00000001
        /*0094*/ 	.word	0x00000001


	//----- nvinfo : EIATTR_CBANK_PARAM_SIZE
	.align		4
.L_29:
        /*0098*/ 	.byte	0x03, 0x19
        /*009a*/ 	.short	0x0034


	//----- nvinfo : EIATTR_PARAM_CBANK
	.align		4
        /*009c*/ 	.byte	0x04, 0x0a
        /*009e*/ 	.short	(.L_31 - .L_30)
	.align		4
.L_30:
        /*00a0*/ 	.word	index@(.nv.constant0.triton_poi_fused__native_batch_norm_legit_no_training_relu_5)
        /*00a4*/ 	.short	0x0210
        /*00a6*/ 	.short	0x0034


	//----- nvinfo : EIATTR_SW_WAR
	.align		4
.L_31:
        /*00a8*/ 	.byte	0x04, 0x36
        /*00aa*/ 	.short	(.L_33 - .L_32)
.L_32:
        /*00ac*/ 	.word	0x00000008
.L_33:


//--------------------- .nv.callgraph             --------------------------
	.section	.nv.callgraph,"",@"SHT_CUDA_CALLGRAPH"
	.align	4
	.sectionentsize	8
	.align		4
        /*0000*/ 	.word	0x00000000
	.align		4
        /*0004*/ 	.word	0xffffffff
	.align		4
        /*0008*/ 	.word	0x00000000
	.align		4
        /*000c*/ 	.word	0xfffffffe
	.align		4
        /*0010*/ 	.word	0x00000000
	.align		4
        /*0014*/ 	.word	0xfffffffd
	.align		4
        /*0018*/ 	.word	0x00000000
	.align		4
        /*001c*/ 	.word	0xfffffffc


//--------------------- .nv.constant4             --------------------------
	.section	.nv.constant4,"a",@progbits
	.align	8
	.align		8
.nv.constant4:
        /*0000*/ 	.dword	_$_str
	.align		8
        /*0008*/ 	.dword	_$_str_$_2


//--------------------- .text.triton_poi_fused__native_batch_norm_legit_no_training_relu_5 --------------------------
	.section	.text.triton_poi_fused__native_batch_norm_legit_no_training_relu_5,"ax",@progbits
	.align	128
        .global         triton_poi_fused__native_batch_norm_legit_no_training_relu_5
        .type           triton_poi_fused__native_batch_norm_legit_no_training_relu_5,@function
        .size           triton_poi_fused__native_batch_norm_legit_no_training_relu_5,(.L_x_1 - triton_poi_fused__native_batch_norm_legit_no_training_relu_5)
        .other          triton_poi_fused__native_batch_norm_legit_no_training_relu_5,@"STO_CUDA_ENTRY STV_DEFAULT"
triton_poi_fused__native_batch_norm_legit_no_training_relu_5:
.text.triton_poi_fused__native_batch_norm_legit_no_training_relu_5:
[----:B------:R-:W-:Y:S01]  /*0000*/  LDC R1, c[0x0][0x28] ;  /* 0x00000a00ff017b82 */ /* 0x000fe20000000800 */
[----:B------:R-:W1:Y:S07]  /*0010*/  S2R R0, SR_TID.X ;  /* 0x0000000000007919 */ /* 0x000e6e0000002100 */
[----:B------:R-:W2:Y:S01]  /*0020*/  LDC.64 R2, c[0x0][0x220] ;  /* 0x00008800ff027b82 */ /* 0x000ea20000000a00 */
[----:B------:R-:W-:Y:S01]  /*0030*/  ULDC.64 UR4, c[0x0][0x208] ;  /* 0x0000820000047ab9 */ /* 0x000fe20000000a00 */
[----:B------:R-:W3:Y:S06]  /*0040*/  S2R R5, SR_CTAID.X ;  /* 0x0000000000057919 */ /* 0x000eec0000002500 */
[----:B------:R-:W4:Y:S08]  /*0050*/  LDC.64 R6, c[0x0][0x218] ;  /* 0x00008600ff067b82 */ /* 0x000f300000000a00 */
[----:B------:R-:W5:Y:S08]  /*0060*/  LDC.64 R8, c[0x0][0x228] ;  /* 0x00008a00ff087b82 */ /* 0x000f700000000a00 */
[----:B------:R-:W5:Y:S01]  /*0070*/  LDC.64 R10, c[0x0][0x230] ;  /* 0x00008c00ff0a7b82 */ /* 0x000f620000000a00 */
[----:B-1----:R-:W-:-:S04]  /*0080*/  SHF.L.U32 R0, R0, 0x1, RZ ;  /* 0x0000000100007819 */ /* 0x002fc800000006ff */
[----:B------:R-:W-:-:S04]  /*0090*/  LOP3.LUT R0, R0, 0x1fe, RZ, 0xc0, !PT ;  /* 0x000001fe00007812 */ /* 0x000fc800078ec0ff */
[----:B---3--:R-:W-:-:S05]  /*00a0*/  LEA R0, R5, R0, 0x9 ;  /* 0x0000000005007211 */ /* 0x008fca00078e48ff */
[----:B------:R-:W-:-:S05]  /*00b0*/  IMAD.HI R4, R0, 0x2aaaaaab, RZ ;  /* 0x2aaaaaab00047827 */ /* 0x000fca00078e02ff */
[----:B------:R-:W-:-:S04]  /*00c0*/  SHF.R.U32.HI R5, RZ, 0x1f, R4 ;  /* 0x0000001fff057819 */ /* 0x000fc80000011604 */
[----:B------:R-:W-:-:S05]  /*00d0*/  LEA.HI R5, R4, R5, RZ, 0x1c ;  /* 0x0000000504057211 */ /* 0x000fca00078fe0ff */
[----:B------:R-:W-:Y:S02]  /*00e0*/  IMAD R13, R5, -0x60, R0 ;  /* 0xffffffa0050d7824 */ /* 0x000fe400078e0200 */
[----:B------:R-:W1:Y:S02]  /*00f0*/  LDC.64 R4, c[0x0][0x210] ;  /* 0x00008400ff047b82 */ /* 0x000e640000000a00 */
[----:B--2---:R-:W-:-:S06]  /*0100*/  IMAD.WIDE R2, R13, 0x4, R2 ;  /* 0x000000040d027825 */ /* 0x004fcc00078e0202 */
[----:B------:R-:W2:Y:S01]  /*0110*/  LDG.E.EL.64 R2, desc[UR4][R2.64] ;  /* 0x0000000402027981 */ /* 0x000ea2000c2e1b00 */
[----:B----4-:R-:W-:-:S04]  /*0120*/  IMAD.WIDE R6, R13, 0x4, R6 ;  /* 0x000000040d067825 */ /* 0x010fc800078e0206 */
[C---:B-----5:R-:W-:Y:S02]  /*0130*/  IMAD.WIDE R8, R13.reuse, 0x4, R8 ;  /* 0x000000040d087825 */ /* 0x060fe400078e0208 */
[----:B------:R-:W3:Y:S02]  /*0140*/  LDG.E.EL.64 R6, desc[UR4][R6.64] ;  /* 0x0000000406067981 */ /* 0x000ee4000c2e1b00 */
[----:B0-----:R-:W-:Y:S02]  /*0150*/  IMAD.WIDE R10, R13, 0x4, R10 ;  /* 0x000000040d0a7825 */ /* 0x001fe400078e020a */
[----:B------:R-:W4:Y:S04]  /*0160*/  LDG.E.EL.64 R8, desc[UR4][R8.64] ;  /* 0x0000000408087981 */ /* 0x000f28000c2e1b00 */
[----:B------:R-:W4:Y:S01]  /*0170*/  LDG.E.EL.64 R10, desc[UR4][R10.64] ;  /* 0x000000040a0a7981 */ /* 0x000f22000c2e1b00 */
[----:B-1----:R-:W-:-:S06]  /*0180*/  IMAD.WIDE R4, R0, 0x4, R4 ;  /* 0x0000000400047825 */ /* 0x002fcc00078e0204 */
[----:B------:R-:W3:Y:S01]  /*0190*/  LDG.E.64 R4, desc[UR4][R4.64] ;  /* 0x0000000404047981 */ /* 0x000ee2000c1e1b00 */
[----:B------:R-:W-:Y:S01]  /*01a0*/  HFMA2.MMA R14, -RZ, RZ, 1.625, 0 ;  /* 0x3e800000ff0e7435 */ /* 0x000fe200000001ff */
[----:B--2---:R-:W-:Y:S01]  /*01b0*/  FADD R2, R2, 9.9999997473787516356e-06 ;  /* 0x3727c5ac02027421 */ /* 0x004fe20000000000 */
[----:B------:R-:W-:-:S03]  /*01c0*/  FADD R3, R3, 9.9999997473787516356e-06 ;  /* 0x3727c5ac03037421 */ /* 0x000fc60000000000 */
[----:B------:R-:W0:Y:S08]  /*01d0*/  MUFU.SQRT R12, R2 ;  /* 0x00000002000c7308 */ /* 0x000e300000002000 */
[----:B------:R1:W2:Y:S01]  /*01e0*/  MUFU.SQRT R13, R3 ;  /* 0x00000003000d7308 */ /* 0x0002a20000002000 */
[C---:B0-----:R-:W-:Y:S02]  /*01f0*/  FSETP.GT.AND P0, PT, R12.reuse, 8.50705917302346158658e+37, PT ;  /* 0x7e8000000c00780b */ /* 0x041fe40003f04000 */
[----:B------:R-:W-:Y:S01]  /*0200*/  FSETP.GEU.AND P2, PT, R12, 1.175494350822287508e-38, PT ;  /* 0x008000000c00780b */ /* 0x000fe20003f4e000 */
[----:B-1----:R-:W0:Y:S01]  /*0210*/  LDC.64 R2, c[0x0][0x238] ;  /* 0x00008e00ff027b82 */ /* 0x002e220000000a00 */
[----:B--2---:R-:W-:-:S02]  /*0220*/  FSETP.GT.AND P1, PT, R13, 8.50705917302346158658e+37, PT ;  /* 0x7e8000000d00780b */ /* 0x004fc40003f24000 */
[----:B------:R-:W-:-:S07]  /*0230*/  FSETP.GEU.AND P3, PT, R13, 1.175494350822287508e-38, PT ;  /* 0x008000000d00780b */ /* 0x000fce0003f6e000 */
[----:B------:R-:W-:-:S04]  /*0240*/  @P0 FMUL R12, R12, 0.25 ;  /* 0x3e8000000c0c0820 */ /* 0x000fc80000400000 */
[----:B------:R-:W-:Y:S01]  /*0250*/  @!P2 FMUL R12, R12, 16777216 ;  /* 0x4b8000000c0ca820 */ /* 0x000fe20000400000 */
[----:B------:R-:W-:-:S04]  /*0260*/  @P1 FMUL R13, R13, 0.25 ;  /* 0x3e8000000d0d1820 */ /* 0x000fc80000400000 */
[----:B------:R-:W-:Y:S01]  /*0270*/  @!P3 FMUL R13, R13, 16777216 ;  /* 0x4b8000000d0db820 */ /* 0x000fe20000400000 */
[----:B------:R-:W1:Y:S01]  /*0280*/  MUFU.RCP R12, R12 ;  /* 0x0000000c000c7308 */ /* 0x000e620000001000 */
[----:B------:R-:W-:-:S07]  /*0290*/  FSEL R15, R14, 1, P0 ;  /* 0x3f8000000e0f7808 */ /* 0x000fce0000000000 */
[----:B------:R-:W2:Y:S01]  /*02a0*/  MUFU.RCP R13, R13 ;  /* 0x0000000d000d7308 */ /* 0x000ea20000001000 */
[----:B------:R-:W-:Y:S01]  /*02b0*/  FSEL R14, R14, 1, P1 ;  /* 0x3f8000000e0e7808 */ /* 0x000fe20000800000 */
[----:B------:R-:W-:-:S04]  /*02c0*/  @!P2 FMUL R15, R15, 16777216 ;  /* 0x4b8000000f0fa820 */ /* 0x000fc80000400000 */
[----:B------:R-:W-:Y:S01]  /*02d0*/  @!P3 FMUL R14, R14, 16777216 ;  /* 0x4b8000000e0eb820 */ /* 0x000fe20000400000 */
[----:B---3--:R-:W-:Y:S01]  /*02e0*/  FADD R5, R5, -R7 ;  /* 0x8000000705057221 */ /* 0x008fe20000000000 */
[----:B------:R-:W-:Y:S01]  /*02f0*/  FADD R4, R4, -R6 ;  /* 0x8000000604047221 */ /* 0x000fe20000000000 */
[----:B-1----:R-:W-:Y:S01]  /*0300*/  FMUL R15, R12, R15 ;  /* 0x0000000f0c0f7220 */ /* 0x002fe20000400000 */
[----:B--2---:R-:W-:-:S03]  /*0310*/  FMUL R14, R13, R14 ;  /* 0x0000000e0d0e7220 */ /* 0x004fc60000400000 */
[----:B------:R-:W-:Y:S01]  /*0320*/  FMUL R15, R4, R15 ;  /* 0x0000000f040f7220 */ /* 0x000fe20000400000 */
[----:B------:R-:W-:-:S03]  /*0330*/  FMUL R14, R5, R14 ;  /* 0x0000000e050e7220 */ /* 0x000fc60000400000 */
[----:B----4-:R-:W-:Y:S01]  /*0340*/  FFMA R8, R8, R15, R10 ;  /* 0x0000000f08087223 */ /* 0x010fe2000000000a */
[----:B------:R-:W-:-:S04]  /*0350*/  FFMA R9, R9, R14, R11 ;  /* 0x0000000e09097223 */ /* 0x000fc8000000000b */
[----:B------:R-:W-:Y:S02]  /*0360*/  FSETP.GEU.AND P0, PT, R8, RZ, PT ;  /* 0x000000ff0800720b */ /* 0x000fe40003f0e000 */
[C---:B------:R-:W-:Y:S01]  /*0370*/  FSETP.GEU.AND P1, PT, R9.reuse, RZ, PT ;  /* 0x000000ff0900720b */ /* 0x040fe20003f2e000 */
[----:B0-----:R-:W-:Y:S01]  /*0380*/  IMAD.WIDE R2, R0, 0x4, R2 ;  /* 0x0000000400027825 */ /* 0x001fe200078e0202 */
[----:B------:R-:W-:Y:S02]  /*0390*/  FSEL R8, R8, RZ, P0 ;  /* 0x000000ff08087208 */ /* 0x000fe40000000000 */
[----:B------:R-:W-:-:S05]  /*03a0*/  FSEL R9, R9, RZ, P1 ;  /* 0x000000ff09097208 */ /* 0x000fca0000800000 */
[----:B------:R-:W-:Y:S01]  /*03b0*/  STG.E.64 desc[UR4][R2.64], R8 ;  /* 0x0000000802007986 */ /* 0x000fe2000c101b04 */
[----:B------:R-:W-:Y:S05]  /*03c0*/  EXIT ;  /* 0x000000000000794d */ /* 0x000fea0003800000 */
.L_x_0:
[----:B------:R-:W-:-:S00]  /*03d0*/  BRA `(.L_x_0) ;  /* 0xfffffffc00fc7947 */ /* 0x000fc0000383ffff */
[----:B------:R-:W-:-:S00]  /*03e0*/  NOP ;  /* 0x0000000000007918 */ /* 0x000fc00000000000 */
        /* <DEDUP_REMOVED lines=9> */
.L_x_1:


//--------------------- .nv.global.init           --------------------------
	.section	.nv.global.init,"aw",@progbits
.nv.global.init:
	.type		_$_str,@object
	.size		_$_str,(_$_str_$_2 - _$_str)
_$_str:
        /*0000*/ 	.byte	0x5f, 0x5f, 0x43, 0x55, 0x44, 0x41, 0x5f, 0x46, 0x54, 0x5a, 0x00
	.type		_$_str_$_2,@object
	.size		_$_str_$_2,(.L_1 - _$_str_$_2)
_$_str_$_2:
        /*000b*/ 	.byte	0x5f, 0x5f, 0x43, 0x55, 0x44, 0x41, 0x5f, 0x50, 0x52, 0x45, 0x43, 0x5f, 0x53, 0x51, 0x52, 0x54
        /*001b*/ 	.byte	0x00
.L_1:


//--------------------- .nv.constant0.triton_poi_fused__native_batch_norm_legit_no_training_relu_5 --------------------------
	.section	.nv.constant0.triton_poi_fused__native_batch_norm_legit_no_training_relu_5,"a",@progbits
	.sectionflags	@""
	.align	4
.nv.constant0.triton_poi_fused__native_batch_norm_legit_no_training_relu_5:
	.zero		580
